	.headerflags	@"EF_CUDA_TEXMODE_UNIFIED EF_CUDA_64BIT_ADDRESS EF_CUDA_ACCELERATORS EF_CUDA_SM90 EF_CUDA_VIRTUAL_SM(EF_CUDA_SM90)"
	.elftype	@"ET_EXEC"


//--------------------- .nv.info                  --------------------------
	.section	.nv.info,"",@"SHT_CUDA_INFO"
	.align	4


	//----- nvinfo : EIATTR_REGCOUNT
	.align		4
        /*0000*/ 	.byte	0x04, 0x2f
        /*0002*/ 	.short	(.L_3 - .L_2)
	.align		4
.L_2:
        /*0004*/ 	.word	index@(triton_poi_fused__native_batch_norm_legit_no_training_silu_28)
        /*0008*/ 	.word	0x00000011


	//----- nvinfo : EIATTR_MIN_STACK_SIZE
	.align		4
.L_3:
        /*000c*/ 	.byte	0x04, 0x12
        /*000e*/ 	.short	(.L_5 - .L_4)
	.align		4
.L_4:
        /*0010*/ 	.word	index@(triton_poi_fused__native_batch_norm_legit_no_training_silu_28)
        /*0014*/ 	.word	0x00000000


	//----- nvinfo : EIATTR_FRAME_SIZE
	.align		4
.L_5:
        /*0018*/ 	.byte	0x04, 0x11
        /*001a*/ 	.short	(.L_7 - .L_6)
	.align		4
.L_6:
        /*001c*/ 	.word	index@(triton_poi_fused__native_batch_norm_legit_no_training_silu_28)
        /*0020*/ 	.word	0x00000000


	//----- nvinfo : EIATTR_MIN_STACK_SIZE
	.align		4
.L_7:
        /*0024*/ 	.byte	0x04, 0x12
        /*0026*/ 	.short	(.L_9 - .L_8)
	.align		4
.L_8:
        /*0028*/ 	.word	index@(triton_poi_fused__native_batch_norm_legit_no_training_silu_28)
        /*002c*/ 	.word	0x00000000
.L_9:


//--------------------- .nv.info.triton_poi_fused__native_batch_norm_legit_no_training_silu_28 --------------------------
	.section	.nv.info.triton_poi_fused__native_batch_norm_legit_no_training_silu_28,"",@"SHT_CUDA_INFO"
	.sectionflags	@""
	.align	4


	//----- nvinfo : EIATTR_CUDA_API_VERSION
	.align		4
        /*0000*/ 	.byte	0x04, 0x37
        /*0002*/ 	.short	(.L_11 - .L_10)
.L_10:
        /*0004*/ 	.word	0x0000007c


	//----- nvinfo : EIATTR_KPARAM_INFO
	.align		4
.L_11:
        /*0008*/ 	.byte	0x04, 0x17
        /*000a*/ 	.short	(.L_13 - .L_12)
.L_12:
        /*000c*/ 	.word	0x00000000
        /*0010*/ 	.short	0x0006
        /*0012*/ 	.short	0x0030
        /*0014*/ 	.byte	0x00, 0xf0, 0x11, 0x00


	//----- nvinfo : EIATTR_KPARAM_INFO
	.align		4
.L_13:
        /*0018*/ 	.byte	0x04, 0x17
        /*001a*/ 	.short	(.L_15 - .L_14)
.L_14:
        /*001c*/ 	.word	0x00000000
        /*0020*/ 	.short	0x0005
        /*0022*/ 	.short	0x0028
        /*0024*/ 	.byte	0x00, 0xf4, 0x21, 0x00


	//----- nvinfo : EIATTR_KPARAM_INFO
	.align		4
.L_15:
        /*0028*/ 	.byte	0x04, 0x17
        /*002a*/ 	.short	(.L_17 - .L_16)
.L_16:
        /*002c*/ 	.word	0x00000000
        /*0030*/ 	.short	0x0004
        /*0032*/ 	.short	0x0020
        /*0034*/ 	.byte	0x00, 0xf4, 0x21, 0x00


	//----- nvinfo : EIATTR_KPARAM_INFO
	.align		4
.L_17:
        /*0038*/ 	.byte	0x04, 0x17
        /*003a*/ 	.short	(.L_19 - .L_18)
.L_18:
        /*003c*/ 	.word	0x00000000
        /*0040*/ 	.short	0x0003
        /*0042*/ 	.short	0x0018
        /*0044*/ 	.byte	0x00, 0xf4, 0x21, 0x00


	//----- nvinfo : EIATTR_KPARAM_INFO
	.align		4
.L_19:
        /*0048*/ 	.byte	0x04, 0x17
        /*004a*/ 	.short	(.L_21 - .L_20)
.L_20:
        /*004c*/ 	.word	0x00000000
        /*0050*/ 	.short	0x0002
        /*0052*/ 	.short	0x0010
        /*0054*/ 	.byte	0x00, 0xf4, 0x21, 0x00


	//----- nvinfo : EIATTR_KPARAM_INFO
	.align		4
.L_21:
        /*0058*/ 	.byte	0x04, 0x17
        /*005a*/ 	.short	(.L_23 - .L_22)
.L_22:
        /*005c*/ 	.word	0x00000000
        /*0060*/ 	.short	0x0001
        /*0062*/ 	.short	0x0008
        /*0064*/ 	.byte	0x00, 0xf4, 0x21, 0x00


	//----- nvinfo : EIATTR_KPARAM_INFO
	.align		4
.L_23:
        /*0068*/ 	.byte	0x04, 0x17
        /*006a*/ 	.short	(.L_25 - .L_24)
.L_24:
        /*006c*/ 	.word	0x00000000
        /*0070*/ 	.short	0x0000
        /*0072*/ 	.short	0x0000
        /*0074*/ 	.byte	0x00, 0xf4, 0x21, 0x00


	//----- nvinfo : EIATTR_SPARSE_MMA_MASK
	.align		4
.L_25:
        /*0078*/ 	.byte	0x03, 0x50
        /*007a*/ 	.short	0x0000


	//----- nvinfo : EIATTR_MAXREG_COUNT
	.align		4
        /*007c*/ 	.byte	0x03, 0x1b
        /*007e*/ 	.short	0x00ff


	//----- nvinfo : EIATTR_EXIT_INSTR_OFFSETS
	.align		4
        /*0080*/ 	.byte	0x04, 0x1c
        /*0082*/ 	.short	(.L_27 - .L_26)


	//   ....[0]....
.L_26:
        /*0084*/ 	.word	0x00000530


	//----- nvinfo : EIATTR_REQNTID
	.align		4
.L_27:
        /*0088*/ 	.byte	0x04, 0x10
        /*008a*/ 	.short	(.L_29 - .L_28)
.L_28:
        /*008c*/ 	.word	0x00000080
        /*0090*/ 	.word	0x00000001
        /*0094*/ 	.word	0x00000001


	//----- nvinfo : EIATTR_CBANK_PARAM_SIZE
	.align		4
.L_29:
        /*0098*/ 	.byte	0x03, 0x19
        /*009a*/ 	.short	0x0034


	//----- nvinfo : EIATTR_PARAM_CBANK
	.align		4
        /*009c*/ 	.byte	0x04, 0x0a
        /*009e*/ 	.short	(.L_31 - .L_30)
	.align		4
.L_30:
        /*00a0*/ 	.word	index@(.nv.constant0.triton_poi_fused__native_batch_norm_legit_no_training_silu_28)
        /*00a4*/ 	.short	0x0210
        /*00a6*/ 	.short	0x0034


	//----- nvinfo : EIATTR_SW_WAR
	.align		4
.L_31:
        /*00a8*/ 	.byte	0x04, 0x36
        /*00aa*/ 	.short	(.L_33 - .L_32)
.L_32:
        /*00ac*/ 	.word	0x00000008
.L_33:


//--------------------- .nv.callgraph             --------------------------
	.section	.nv.callgraph,"",@"SHT_CUDA_CALLGRAPH"
	.align	4
	.sectionentsize	8
	.align		4
        /*0000*/ 	.word	0x00000000
	.align		4
        /*0004*/ 	.word	0xffffffff
	.align		4
        /*0008*/ 	.word	0x00000000
	.align		4
        /*000c*/ 	.word	0xfffffffe
	.align		4
        /*0010*/ 	.word	0x00000000
	.align		4
        /*0014*/ 	.word	0xfffffffd
	.align		4
        /*0018*/ 	.word	0x00000000
	.align		4
        /*001c*/ 	.word	0xfffffffc


//--------------------- .nv.constant4             --------------------------
	.section	.nv.constant4,"a",@progbits
	.align	8
	.align		8
.nv.constant4:
        /*0000*/ 	.dword	_$_str
	.align		8
        /*0008*/ 	.dword	_$_str_$_2


//--------------------- .text.triton_poi_fused__native_batch_norm_legit_no_training_silu_28 --------------------------
	.section	.text.triton_poi_fused__native_batch_norm_legit_no_training_silu_28,"ax",@progbits
	.align	128
        .global         triton_poi_fused__native_batch_norm_legit_no_training_silu_28
        .type           triton_poi_fused__native_batch_norm_legit_no_training_silu_28,@function
        .size           triton_poi_fused__native_batch_norm_legit_no_training_silu_28,(.L_x_1 - triton_poi_fused__native_batch_norm_legit_no_training_silu_28)
        .other          triton_poi_fused__native_batch_norm_legit_no_training_silu_28,@"STO_CUDA_ENTRY STV_DEFAULT"
triton_poi_fused__native_batch_norm_legit_no_training_silu_28:
.text.triton_poi_fused__native_batch_norm_legit_no_training_silu_28:
[----:B------:R-:W-:Y:S01]  /*0000*/  LDC R1, c[0x0][0x28] ;  /* 0x00000a00ff017b82 */ /* 0x000fe20000000800 */
[----:B------:R-:W1:Y:S07]  /*0010*/  S2R R0, SR_TID.X ;  /* 0x0000000000007919 */ /* 0x000e6e0000002100 */
[----:B------:R-:W2:Y:S01]  /*0020*/  LDC.64 R2, c[0x0][0x228] ;  /* 0x00008a00ff027b82 */ /* 0x000ea20000000a00 */
[----:B------:R-:W-:Y:S01]  /*0030*/  ULDC.64 UR4, c[0x0][0x208] ;  /* 0x0000820000047ab9 */ /* 0x000fe20000000a00 */
[----:B------:R-:W3:Y:S06]  /*0040*/  S2R R7, SR_CTAID.X ;  /* 0x0000000000077919 */ /* 0x000eec0000002500 */
[----:B------:R-:W4:Y:S08]  /*0050*/  LDC.64 R8, c[0x0][0x230] ;  /* 0x00008c00ff087b82 */ /* 0x000f300000000a00 */
[----:B------:R-:W5:Y:S01]  /*0060*/  LDC.64 R10, c[0x0][0x238] ;  /* 0x00008e00ff0a7b82 */ /* 0x000f620000000a00 */
[----:B-1----:R-:W-:-:S02]  /*0070*/  SHF.L.U32 R0, R0, 0x1, RZ ;  /* 0x0000000100007819 */ /* 0x002fc400000006ff */
[----:B---3--:R-:W-:Y:S02]  /*0080*/  SHF.R.S32.HI R5, RZ, 0x17, R7 ;  /* 0x00000017ff057819 */ /* 0x008fe40000011407 */
[----:B------:R-:W-:Y:S02]  /*0090*/  LOP3.LUT R0, R0, 0xfe, RZ, 0xc0, !PT ;  /* 0x000000fe00007812 */ /* 0x000fe400078ec0ff */
[----:B------:R-:W-:Y:S02]  /*00a0*/  SGXT R5, R5, 0x1 ;  /* 0x000000010505781a */ /* 0x000fe40000000200 */
[----:B------:R-:W-:Y:S02]  /*00b0*/  LEA R0, R7, R0, 0x8 ;  /* 0x0000000007007211 */ /* 0x000fe400078e40ff */
[----:B------:R-:W1:Y:S02]  /*00c0*/  LDC.64 R6, c[0x0][0x220] ;  /* 0x00008800ff067b82 */ /* 0x000e640000000a00 */
[----:B------:R-:W-:-:S04]  /*00d0*/  LEA.HI R5, R5, R0, RZ, 0x7 ;  /* 0x0000000005057211 */ /* 0x000fc800078f38ff */
[----:B------:R-:W-:-:S04]  /*00e0*/  LOP3.LUT R5, R5, 0xffffff80, RZ, 0xc0, !PT ;  /* 0xffffff8005057812 */ /* 0x000fc800078ec0ff */
[----:B------:R-:W-:Y:S02]  /*00f0*/  IADD3 R13, R0, -R5, RZ ;  /* 0x80000005000d7210 */ /* 0x000fe40007ffe0ff */
[----:B------:R-:W3:Y:S03]  /*0100*/  LDC.64 R4, c[0x0][0x218] ;  /* 0x00008600ff047b82 */ /* 0x000ee60000000a00 */
[----:B--2---:R-:W-:-:S06]  /*0110*/  IMAD.WIDE R2, R13, 0x4, R2 ;  /* 0x000000040d027825 */ /* 0x004fcc00078e0202 */
[----:B------:R-:W2:Y:S01]  /*0120*/  LDG.E.EL.64 R2, desc[UR4][R2.64] ;  /* 0x0000000402027981 */ /* 0x000ea2000c2e1b00 */
[----:B-1----:R-:W-:-:S04]  /*0130*/  IMAD.WIDE R6, R13, 0x4, R6 ;  /* 0x000000040d067825 */ /* 0x002fc800078e0206 */
[C---:B----4-:R-:W-:Y:S02]  /*0140*/  IMAD.WIDE R8, R13.reuse, 0x4, R8 ;  /* 0x000000040d087825 */ /* 0x050fe400078e0208 */
[----:B------:R-:W4:Y:S02]  /*0150*/  LDG.E.EL.64 R6, desc[UR4][R6.64] ;  /* 0x0000000406067981 */ /* 0x000f24000c2e1b00 */
[----:B-----5:R-:W-:Y:S02]  /*0160*/  IMAD.WIDE R10, R13, 0x4, R10 ;  /* 0x000000040d0a7825 */ /* 0x020fe400078e020a */
[----:B------:R-:W5:Y:S02]  /*0170*/  LDG.E.EL.64 R8, desc[UR4][R8.64] ;  /* 0x0000000408087981 */ /* 0x000f64000c2e1b00 */
[----:B---3--:R-:W-:Y:S02]  /*0180*/  IMAD.WIDE R4, R0, 0x4, R4 ;  /* 0x0000000400047825 */ /* 0x008fe400078e0204 */
[----:B------:R-:W5:Y:S04]  /*0190*/  LDG.E.EL.64 R10, desc[UR4][R10.64] ;  /* 0x000000040a0a7981 */ /* 0x000f68000c2e1b00 */
[----:B------:R-:W4:Y:S01]  /*01a0*/  LDG.E.64 R4, desc[UR4][R4.64] ;  /* 0x0000000404047981 */ /* 0x000f22000c1e1b00 */
[----:B--2---:R-:W-:Y:S01]  /*01b0*/  FADD R2, R2, 0.0010000000474974513054 ;  /* 0x3a83126f02027421 */ /* 0x004fe20000000000 */
[----:B------:R-:W-:-:S03]  /*01c0*/  FADD R3, R3, 0.0010000000474974513054 ;  /* 0x3a83126f03037421 */ /* 0x000fc60000000000 */
[----:B------:R-:W1:Y:S08]  /*01d0*/  MUFU.SQRT R12, R2 ;  /* 0x00000002000c7308 */ /* 0x000e700000002000 */
[----:B------:R-:W2:Y:S01]  /*01e0*/  MUFU.SQRT R13, R3 ;  /* 0x00000003000d7308 */ /* 0x000ea20000002000 */
[C---:B-1----:R-:W-:Y:S02]  /*01f0*/  FSETP.GT.AND P0, PT, R12.reuse, 8.50705917302346158658e+37, PT ;  /* 0x7e8000000c00780b */ /* 0x042fe40003f04000 */
[----:B------:R-:W-:-:S02]  /*0200*/  FSETP.GEU.AND P2, PT, R12, 1.175494350822287508e-38, PT ;  /* 0x008000000c00780b */ /* 0x000fc40003f4e000 */
[C---:B--2---:R-:W-:Y:S02]  /*0210*/  FSETP.GT.AND P1, PT, R13.reuse, 8.50705917302346158658e+37, PT ;  /* 0x7e8000000d00780b */ /* 0x044fe40003f24000 */
[----:B------:R-:W-:-:S07]  /*0220*/  FSETP.GEU.AND P3, PT, R13, 1.175494350822287508e-38, PT ;  /* 0x008000000d00780b */ /* 0x000fce0003f6e000 */
[----:B------:R-:W-:Y:S01]  /*0230*/  @P0 FMUL R12, R12, 0.25 ;  /* 0x3e8000000c0c0820 */ /* 0x000fe20000400000 */
[----:B------:R-:W-:-:S03]  /*0240*/  HFMA2.MMA R2, -RZ, RZ, 1.625, 0 ;  /* 0x3e800000ff027435 */ /* 0x000fc600000001ff */
[----:B------:R-:W-:Y:S01]  /*0250*/  @!P2 FMUL R12, R12, 16777216 ;  /* 0x4b8000000c0ca820 */ /* 0x000fe20000400000 */
[----:B------:R-:W-:-:S05]  /*0260*/  @P1 FMUL R13, R13, 0.25 ;  /* 0x3e8000000d0d1820 */ /* 0x000fca0000400000 */
[----:B------:R-:W1:Y:S01]  /*0270*/  MUFU.RCP R12, R12 ;  /* 0x0000000c000c7308 */ /* 0x000e620000001000 */
[----:B------:R-:W-:Y:S01]  /*0280*/  @!P3 FMUL R13, R13, 16777216 ;  /* 0x4b8000000d0db820 */ /* 0x000fe20000400000 */
[----:B------:R-:W-:-:S06]  /*0290*/  FSEL R3, R2, 1, P0 ;  /* 0x3f80000002037808 */ /* 0x000fcc0000000000 */
[----:B------:R-:W2:Y:S01]  /*02a0*/  MUFU.RCP R13, R13 ;  /* 0x0000000d000d7308 */ /* 0x000ea20000001000 */
[----:B------:R-:W-:Y:S01]  /*02b0*/  @!P2 FMUL R3, R3, 16777216 ;  /* 0x4b8000000303a820 */ /* 0x000fe20000400000 */
[----:B------:R-:W-:Y:S01]  /*02c0*/  FSEL R14, R2, 1, P1 ;  /* 0x3f800000020e7808 */ /* 0x000fe20000800000 */
[----:B----4-:R-:W-:Y:S02]  /*02d0*/  FADD R4, R4, -R6 ;  /* 0x8000000604047221 */ /* 0x010fe40000000000 */
[----:B-1----:R-:W-:Y:S02]  /*02e0*/  FMUL R3, R12, R3 ;  /* 0x000000030c037220 */ /* 0x002fe40000400000 */
[----:B------:R-:W-:Y:S01]  /*02f0*/  @!P3 FMUL R14, R14, 16777216 ;  /* 0x4b8000000e0eb820 */ /* 0x000fe20000400000 */
[----:B------:R-:W-:Y:S01]  /*0300*/  FADD R5, R5, -R7 ;  /* 0x8000000705057221 */ /* 0x000fe20000000000 */
[----:B------:R-:W-:Y:S02]  /*0310*/  FMUL R3, R4, R3 ;  /* 0x0000000304037220 */ /* 0x000fe40000400000 */
[----:B--2---:R-:W-:-:S02]  /*0320*/  FMUL R14, R13, R14 ;  /* 0x0000000e0d0e7220 */ /* 0x004fc40000400000 */
[----:B-----5:R-:W-:Y:S02]  /*0330*/  FFMA R8, R8, R3, R10 ;  /* 0x0000000308087223 */ /* 0x020fe4000000000a */
[----:B------:R-:W-:Y:S02]  /*0340*/  FMUL R14, R5, R14 ;  /* 0x0000000e050e7220 */ /* 0x000fe40000400000 */
[----:B------:R-:W-:Y:S02]  /*0350*/  FADD R3, RZ, -R8 ;  /* 0x80000008ff037221 */ /* 0x000fe40000000000 */
[----:B------:R-:W-:Y:S02]  /*0360*/  FFMA R9, R9, R14, R11 ;  /* 0x0000000e09097223 */ /* 0x000fe4000000000b */
[----:B------:R-:W-:Y:S02]  /*0370*/  FMUL R4, R3, 1.4426950216293334961 ;  /* 0x3fb8aa3b03047820 */ /* 0x000fe40000400000 */
[----:B------:R-:W-:-:S04]  /*0380*/  FADD R3, RZ, -R9 ;  /* 0x80000009ff037221 */ /* 0x000fc80000000000 */
[----:B------:R-:W-:Y:S01]  /*0390*/  FMUL R6, R3, 1.4426950216293334961 ;  /* 0x3fb8aa3b03067820 */ /* 0x000fe20000400000 */
[----:B------:R-:W-:-:S04]  /*03a0*/  FSETP.GEU.AND P0, PT, R4, -126, PT ;  /* 0xc2fc00000400780b */ /* 0x000fc80003f0e000 */
[----:B------:R-:W-:-:S09]  /*03b0*/  FSETP.GEU.AND P1, PT, R6, -126, PT ;  /* 0xc2fc00000600780b */ /* 0x000fd20003f2e000 */
[----:B------:R-:W-:-:S04]  /*03c0*/  @!P0 FMUL R4, R4, 0.5 ;  /* 0x3f00000004048820 */ /* 0x000fc80000400000 */
[----:B------:R-:W-:Y:S01]  /*03d0*/  @!P1 FMUL R6, R6, 0.5 ;  /* 0x3f00000006069820 */ /* 0x000fe20000400000 */
[----:B------:R-:W1:Y:S08]  /*03e0*/  MUFU.EX2 R3, R4 ;  /* 0x0000000400037308 */ /* 0x000e700000000800 */
[----:B------:R-:W2:Y:S01]  /*03f0*/  MUFU.EX2 R5, R6 ;  /* 0x0000000600057308 */ /* 0x000ea20000000800 */
[----:B-1----:R-:W-:-:S04]  /*0400*/  @!P0 FMUL R3, R3, R3 ;  /* 0x0000000303038220 */ /* 0x002fc80000400000 */
[----:B------:R-:W-:Y:S01]  /*0410*/  FADD R7, R3, 1 ;  /* 0x3f80000003077421 */ /* 0x000fe20000000000 */
[----:B--2---:R-:W-:-:S04]  /*0420*/  @!P1 FMUL R5, R5, R5 ;  /* 0x0000000505059220 */ /* 0x004fc80000400000 */
[----:B------:R-:W-:Y:S01]  /*0430*/  FADD R10, R5, 1 ;  /* 0x3f800000050a7421 */ /* 0x000fe20000000000 */
[----:B------:R-:W-:Y:S01]  /*0440*/  FSETP.GT.AND P0, PT, R7, 8.50705917302346158658e+37, PT ;  /* 0x7e8000000700780b */ /* 0x000fe20003f04000 */
[----:B------:R-:W1:Y:S03]  /*0450*/  LDC.64 R4, c[0x0][0x210] ;  /* 0x00008400ff047b82 */ /* 0x000e660000000a00 */
[----:B------:R-:W-:-:S09]  /*0460*/  FSETP.GT.AND P1, PT, R10, 8.50705917302346158658e+37, PT ;  /* 0x7e8000000a00780b */ /* 0x000fd20003f24000 */
[----:B------:R-:W-:-:S04]  /*0470*/  @P0 FMUL R7, R7, 0.25 ;  /* 0x3e80000007070820 */ /* 0x000fc80000400000 */
[----:B------:R-:W-:Y:S02]  /*0480*/  @P1 FMUL R10, R10, 0.25 ;  /* 0x3e8000000a0a1820 */ /* 0x000fe40000400000 */
[----:B------:R-:W2:Y:S08]  /*0490*/  MUFU.RCP R7, R7 ;  /* 0x0000000700077308 */ /* 0x000eb00000001000 */
[----:B------:R-:W3:Y:S01]  /*04a0*/  MUFU.RCP R10, R10 ;  /* 0x0000000a000a7308 */ /* 0x000ee20000001000 */
[----:B------:R-:W-:-:S02]  /*04b0*/  FSEL R6, R2, 1, P0 ;  /* 0x3f80000002067808 */ /* 0x000fc40000000000 */
[----:B------:R-:W-:-:S03]  /*04c0*/  FSEL R3, R2, 1, P1 ;  /* 0x3f80000002037808 */ /* 0x000fc60000800000 */
[----:B--2---:R-:W-:-:S04]  /*04d0*/  FMUL R11, R7, R6 ;  /* 0x00000006070b7220 */ /* 0x004fc80000400000 */
[----:B------:R-:W-:Y:S01]  /*04e0*/  FMUL R8, R8, R11 ;  /* 0x0000000b08087220 */ /* 0x000fe20000400000 */
[----:B---3--:R-:W-:Y:S01]  /*04f0*/  FMUL R6, R10, R3 ;  /* 0x000000030a067220 */ /* 0x008fe20000400000 */
[----:B-1----:R-:W-:-:S04]  /*0500*/  IMAD.WIDE R2, R0, 0x4, R4 ;  /* 0x0000000400027825 */ /* 0x002fc800078e0204 */
[----:B------:R-:W-:-:S05]  /*0510*/  FMUL R9, R9, R6 ;  /* 0x0000000609097220 */ /* 0x000fca0000400000 */
[----:B------:R-:W-:Y:S01]  /*0520*/  STG.E.64 desc[UR4][R2.64], R8 ;  /* 0x0000000802007986 */ /* 0x000fe2000c101b04 */
[----:B------:R-:W-:Y:S05]  /*0530*/  EXIT ;  /* 0x000000000000794d */ /* 0x000fea0003800000 */
.L_x_0:
[----:B------:R-:W-:-:S00]  /*0540*/  BRA `(.L_x_0) ;  /* 0xfffffffc00fc7947 */ /* 0x000fc0000383ffff */
[----:B------:R-:W-:-:S00]  /*0550*/  NOP ;  /* 0x0000000000007918 */ /* 0x000fc00000000000 */
        /* <DEDUP_REMOVED lines=10> */
.L_x_1:


//--------------------- .nv.global.init           --------------------------
	.section	.nv.global.init,"aw",@progbits
.nv.global.init:
	.type		_$_str,@object
	.size		_$_str,(_$_str_$_2 - _$_str)
_$_str:
        /*0000*/ 	.byte	0x5f, 0x5f, 0x43, 0x55, 0x44, 0x41, 0x5f, 0x46, 0x54, 0x5a, 0x00
	.type		_$_str_$_2,@object
	.size		_$_str_$_2,(.L_1 - _$_str_$_2)
_$_str_$_2:
        /*000b*/ 	.byte	0x5f, 0x5f, 0x43, 0x55, 0x44, 0x41, 0x5f, 0x50, 0x52, 0x45, 0x43, 0x5f, 0x53, 0x51, 0x52, 0x54
        /*001b*/ 	.byte	0x00
.L_1:


//--------------------- .nv.constant0.triton_poi_fused__native_batch_norm_legit_no_training_silu_28 --------------------------
	.section	.nv.constant0.triton_poi_fused__native_batch_norm_legit_no_training_silu_28,"a",@progbits
	.sectionflags	@""
	.align	4
.nv.constant0.triton_poi_fused__native_batch_norm_legit_no_training_silu_28:
	.zero		580
